	.headerflags	@"EF_CUDA_TEXMODE_UNIFIED EF_CUDA_64BIT_ADDRESS EF_CUDA_ACCELERATORS EF_CUDA_SM90 EF_CUDA_VIRTUAL_SM(EF_CUDA_SM90)"
	.elftype	@"ET_EXEC"


//--------------------- .nv.info                  --------------------------
	.section	.nv.info,"",@"SHT_CUDA_INFO"
	.align	4


	//----- nvinfo : EIATTR_REGCOUNT
	.align		4
        /*0000*/ 	.byte	0x04, 0x2f
        /*0002*/ 	.short	(.L_1 - .L_0)
	.align		4
.L_0:
        /*0004*/ 	.word	index@(triton_poi_fused_cat_6)
        /*0008*/ 	.word	0x00000012


	//----- nvinfo : EIATTR_MIN_STACK_SIZE
	.align		4
.L_1:
        /*000c*/ 	.byte	0x04, 0x12
        /*000e*/ 	.short	(.L_3 - .L_2)
	.align		4
.L_2:
        /*0010*/ 	.word	index@(triton_poi_fused_cat_6)
        /*0014*/ 	.word	0x00000000


	//----- nvinfo : EIATTR_FRAME_SIZE
	.align		4
.L_3:
        /*0018*/ 	.byte	0x04, 0x11
        /*001a*/ 	.short	(.L_5 - .L_4)
	.align		4
.L_4:
        /*001c*/ 	.word	index@(triton_poi_fused_cat_6)
        /*0020*/ 	.word	0x00000000


	//----- nvinfo : EIATTR_MIN_STACK_SIZE
	.align		4
.L_5:
        /*0024*/ 	.byte	0x04, 0x12
        /*0026*/ 	.short	(.L_7 - .L_6)
	.align		4
.L_6:
        /*0028*/ 	.word	index@(triton_poi_fused_cat_6)
        /*002c*/ 	.word	0x00000000
.L_7:


//--------------------- .nv.info.triton_poi_fused_cat_6 --------------------------
	.section	.nv.info.triton_poi_fused_cat_6,"",@"SHT_CUDA_INFO"
	.sectionflags	@""
	.align	4


	//----- nvinfo : EIATTR_CUDA_API_VERSION
	.align		4
        /*0000*/ 	.byte	0x04, 0x37
        /*0002*/ 	.short	(.L_9 - .L_8)
.L_8:
        /*0004*/ 	.word	0x0000007c


	//----- nvinfo : EIATTR_KPARAM_INFO
	.align		4
.L_9:
        /*0008*/ 	.byte	0x04, 0x17
        /*000a*/ 	.short	(.L_11 - .L_10)
.L_10:
        /*000c*/ 	.word	0x00000000
        /*0010*/ 	.short	0x0002
        /*0012*/ 	.short	0x0010
        /*0014*/ 	.byte	0x00, 0xf0, 0x11, 0x00


	//----- nvinfo : EIATTR_KPARAM_INFO
	.align		4
.L_11:
        /*0018*/ 	.byte	0x04, 0x17
        /*001a*/ 	.short	(.L_13 - .L_12)
.L_12:
        /*001c*/ 	.word	0x00000000
        /*0020*/ 	.short	0x0001
        /*0022*/ 	.short	0x0008
        /*0024*/ 	.byte	0x00, 0xf4, 0x21, 0x00


	//----- nvinfo : EIATTR_KPARAM_INFO
	.align		4
.L_13:
        /*0028*/ 	.byte	0x04, 0x17
        /*002a*/ 	.short	(.L_15 - .L_14)
.L_14:
        /*002c*/ 	.word	0x00000000
        /*0030*/ 	.short	0x0000
        /*0032*/ 	.short	0x0000
        /*0034*/ 	.byte	0x00, 0xf4, 0x21, 0x00


	//----- nvinfo : EIATTR_SPARSE_MMA_MASK
	.align		4
.L_15:
        /*0038*/ 	.byte	0x03, 0x50
        /*003a*/ 	.short	0x0000


	//----- nvinfo : EIATTR_MAXREG_COUNT
	.align		4
        /*003c*/ 	.byte	0x03, 0x1b
        /*003e*/ 	.short	0x00ff


	//----- nvinfo : EIATTR_EXIT_INSTR_OFFSETS
	.align		4
        /*0040*/ 	.byte	0x04, 0x1c
        /*0042*/ 	.short	(.L_17 - .L_16)


	//   ....[0]....
.L_16:
        /*0044*/ 	.word	0x00000160


	//   ....[1]....
        /*0048*/ 	.word	0x00000180


	//----- nvinfo : EIATTR_REQNTID
	.align		4
.L_17:
        /*004c*/ 	.byte	0x04, 0x10
        /*004e*/ 	.short	(.L_19 - .L_18)
.L_18:
        /*0050*/ 	.word	0x00000020
        /*0054*/ 	.word	0x00000001
        /*0058*/ 	.word	0x00000001


	//----- nvinfo : EIATTR_CBANK_PARAM_SIZE
	.align		4
.L_19:
        /*005c*/ 	.byte	0x03, 0x19
        /*005e*/ 	.short	0x0014


	//----- nvinfo : EIATTR_PARAM_CBANK
	.align		4
        /*0060*/ 	.byte	0x04, 0x0a
        /*0062*/ 	.short	(.L_21 - .L_20)
	.align		4
.L_20:
        /*0064*/ 	.word	index@(.nv.constant0.triton_poi_fused_cat_6)
        /*0068*/ 	.short	0x0210
        /*006a*/ 	.short	0x0014


	//----- nvinfo : EIATTR_SW_WAR
	.align		4
.L_21:
        /*006c*/ 	.byte	0x04, 0x36
        /*006e*/ 	.short	(.L_23 - .L_22)
.L_22:
        /*0070*/ 	.word	0x00000008
.L_23:


//--------------------- .nv.callgraph             --------------------------
	.section	.nv.callgraph,"",@"SHT_CUDA_CALLGRAPH"
	.align	4
	.sectionentsize	8
	.align		4
        /*0000*/ 	.word	0x00000000
	.align		4
        /*0004*/ 	.word	0xffffffff
	.align		4
        /*0008*/ 	.word	0x00000000
	.align		4
        /*000c*/ 	.word	0xfffffffe
	.align		4
        /*0010*/ 	.word	0x00000000
	.align		4
        /*0014*/ 	.word	0xfffffffd
	.align		4
        /*0018*/ 	.word	0x00000000
	.align		4
        /*001c*/ 	.word	0xfffffffc


//--------------------- .text.triton_poi_fused_cat_6 --------------------------
	.section	.text.triton_poi_fused_cat_6,"ax",@progbits
	.align	128
        .global         triton_poi_fused_cat_6
        .type           triton_poi_fused_cat_6,@function
        .size           triton_poi_fused_cat_6,(.L_x_1 - triton_poi_fused_cat_6)
        .other          triton_poi_fused_cat_6,@"STO_CUDA_ENTRY STV_DEFAULT"
triton_poi_fused_cat_6:
.text.triton_poi_fused_cat_6:
[----:B------:R-:W0:Y:S02]  /*0000*/  LDC R1, c[0x0][0x28] ;  /* 0x00000a00ff017b82 */ /* 0x000e240000000800 */
[----:B------:R-:W1:Y:S01]  /*0010*/  S2R R0, SR_TID.X ;  /* 0x0000000000007919 */ /* 0x000e620000002100 */
[----:B------:R-:W2:Y:S01]  /*0020*/  LDC.64 R4, c[0x0][0x210] ;  /* 0x00008400ff047b82 */ /* 0x000ea20000000a00 */
[----:B------:R-:W-:Y:S01]  /*0030*/  IMAD.MOV.U32 R13, RZ, RZ, RZ ;  /* 0x000000ffff0d7224 */ /* 0x000fe200078e00ff */
[----:B------:R-:W-:Y:S01]  /*0040*/  ULDC.64 UR4, c[0x0][0x208] ;  /* 0x0000820000047ab9 */ /* 0x000fe20000000a00 */
[----:B------:R-:W3:Y:S05]  /*0050*/  S2R R3, SR_CTAID.X ;  /* 0x0000000000037919 */ /* 0x000eea0000002500 */
[----:B------:R-:W4:Y:S01]  /*0060*/  LDC.64 R8, c[0x0][0x218] ;  /* 0x00008600ff087b82 */ /* 0x000f220000000a00 */
[----:B-1----:R-:W-:-:S04]  /*0070*/  LOP3.LUT R0, R0, 0x1f, RZ, 0xc0, !PT ;  /* 0x0000001f00007812 */ /* 0x002fc800078ec0ff */
[----:B---3--:R-:W-:-:S04]  /*0080*/  LEA R0, R3, R0, 0x6 ;  /* 0x0000000003007211 */ /* 0x008fc800078e30ff */
[C---:B------:R-:W-:Y:S02]  /*0090*/  ISETP.GE.AND P0, PT, R0.reuse, 0x40, PT ;  /* 0x000000400000780c */ /* 0x040fe40003f06270 */
[----:B------:R-:W-:Y:S02]  /*00a0*/  SHF.L.U32 R7, R0, 0x4, RZ ;  /* 0x0000000400077819 */ /* 0x000fe400000006ff */
[----:B------:R-:W-:-:S03]  /*00b0*/  IADD3 R6, R0, 0x20, RZ ;  /* 0x0000002000067810 */ /* 0x000fc60007ffe0ff */
[----:B--2---:R-:W-:Y:S01]  /*00c0*/  IMAD.WIDE R2, R7, 0x4, R4 ;  /* 0x0000000407027825 */ /* 0x004fe200078e0204 */
[C---:B------:R-:W-:Y:S02]  /*00d0*/  ISETP.GE.AND P1, PT, R6.reuse, 0x40, PT ;  /* 0x000000400600780c */ /* 0x040fe40003f26270 */
[----:B------:R-:W-:-:S03]  /*00e0*/  SHF.L.U32 R11, R6, 0x4, RZ ;  /* 0x00000004060b7819 */ /* 0x000fc600000006ff */
[----:B------:R-:W2:Y:S01]  /*00f0*/  @!P0 LDG.E.EL R13, desc[UR4][R2.64+0x4] ;  /* 0x00000404020d8981 */ /* 0x000ea2000c2e1900 */
[----:B------:R-:W-:Y:S02]  /*0100*/  IMAD.MOV.U32 R15, RZ, RZ, RZ ;  /* 0x000000ffff0f7224 */ /* 0x000fe400078e00ff */
[----:B------:R-:W-:-:S04]  /*0110*/  IMAD.WIDE R4, R11, 0x4, R4 ;  /* 0x000000040b047825 */ /* 0x000fc800078e0204 */
[--C-:B----4-:R-:W-:Y:S01]  /*0120*/  IMAD.WIDE R6, R7, 0x4, R8.reuse ;  /* 0x0000000407067825 */ /* 0x110fe200078e0208 */
[----:B------:R1:W5:Y:S03]  /*0130*/  @!P1 LDG.E.EL R15, desc[UR4][R4.64+0x4] ;  /* 0x00000404040f9981 */ /* 0x000366000c2e1900 */
[----:B------:R-:W-:Y:S01]  /*0140*/  IMAD.WIDE R8, R11, 0x4, R8 ;  /* 0x000000040b087825 */ /* 0x000fe200078e0208 */
[----:B--2---:R1:W-:Y:S01]  /*0150*/  @!P0 STG.E desc[UR4][R6.64], R13 ;  /* 0x0000000d06008986 */ /* 0x0043e2000c101904 */
[----:B------:R-:W-:Y:S05]  /*0160*/  @P1 EXIT ;  /* 0x000000000000194d */ /* 0x000fea0003800000 */
[----:B-----5:R-:W-:Y:S01]  /*0170*/  STG.E desc[UR4][R8.64], R15 ;  /* 0x0000000f08007986 */ /* 0x020fe2000c101904 */
[----:B------:R-:W-:Y:S05]  /*0180*/  EXIT ;  /* 0x000000000000794d */ /* 0x000fea0003800000 */
.L_x_0:
[----:B------:R-:W-:-:S00]  /*0190*/  BRA `(.L_x_0) ;  /* 0xfffffffc00fc7947 */ /* 0x000fc0000383ffff */
[----:B------:R-:W-:-:S00]  /*01a0*/  NOP ;  /* 0x0000000000007918 */ /* 0x000fc00000000000 */
        /* <DEDUP_REMOVED lines=13> */
.L_x_1:


//--------------------- .nv.constant0.triton_poi_fused_cat_6 --------------------------
	.section	.nv.constant0.triton_poi_fused_cat_6,"a",@progbits
	.sectionflags	@""
	.align	4
.nv.constant0.triton_poi_fused_cat_6:
	.zero		548
